//
// Generated by NVIDIA NVVM Compiler
//
// Compiler Build ID: CL-36424714
// Cuda compilation tools, release 13.0, V13.0.88
// Based on NVVM 20.0.0
//

.version 9.0
.target sm_100
.address_size 64

	// .globl	_Z5hellov
.extern .func  (.param .b32 func_retval0) vprintf
(
	.param .b64 vprintf_param_0,
	.param .b64 vprintf_param_1
)
;
.global .align 1 .b8 $str[16] = {72, 101, 108, 108, 111, 32, 87, 111, 114, 108, 100, 32, 37, 105, 10};

.visible .entry _Z5hellov()
{
	.local .align 8 .b8 	__local_depot0[8];
	.reg .b64 	%SP;
	.reg .b64 	%SPL;
	.reg .b32 	%r<4>;
	.reg .b64 	%rd<5>;

	mov.u64 	%SPL, __local_depot0;
	cvta.local.u64 	%SP, %SPL;
	add.u64 	%rd1, %SP, 0;
	add.u64 	%rd2, %SPL, 0;
	mov.u32 	%r1, %tid.x;
	st.local.u32 	[%rd2], %r1;
	mov.u64 	%rd3, $str;
	cvta.global.u64 	%rd4, %rd3;
	{ // callseq 0, 0
	.param .b64 param0;
	st.param.b64 	[param0], %rd4;
	.param .b64 param1;
	st.param.b64 	[param1], %rd1;
	.param .b32 retval0;
	call.uni (retval0), 
	vprintf, 
	(
	param0, 
	param1
	);
	ld.param.b32 	%r2, [retval0];
	} // callseq 0
	ret;

}


// ===== COMPILED SASS (sm_100) =====

	.target	sm_100

	.elftype	@"ET_EXEC"


//--------------------- .note.nv.tkinfo           --------------------------
	.section	.note.nv.tkinfo,"",@"SHT_NOTE"
	.sectionflags	@"SHF_NOTE_NV_TKINFO"
	.tkinfo
        /*0018*/ 	.word	0x00000002
        /*0030*/ 	.string	""
        /*0030*/ 	.string	"ptxas"
        /*0030*/ 	.string	"Cuda compilation tools, release 13.0, V13.0.88"
        /*0030*/ 	.string	"Build cuda_13.0.r13.0/compiler.36424714_0"
        /*0030*/ 	.string	"-arch sm_100 -m 64 "



//--------------------- .note.nv.cuinfo           --------------------------
	.section	.note.nv.cuinfo,"",@"SHT_NOTE"
	.sectionflags	@"SHF_NOTE_NV_CUINFO"
        /*0018*/ 	.short	0x0002
        /*001a*/ 	.short	0x0064
        /*001c*/ 	.short	0x0082
	.zero		2


//--------------------- .nv.info                  --------------------------
	.section	.nv.info,"",@"SHT_CUDA_INFO"
	.align	4


	//----- nvinfo : EIATTR_REGCOUNT
	.align		4
        /*0000*/ 	.byte	0x04, 0x2f
        /*0002*/ 	.short	(.L_2 - .L_1)
	.align		4
.L_1:
        /*0004*/ 	.word	index@(_Z5hellov)
        /*0008*/ 	.word	0x00000018


	//----- nvinfo : EIATTR_FRAME_SIZE
	.align		4
.L_2:
        /*000c*/ 	.byte	0x04, 0x11
        /*000e*/ 	.short	(.L_4 - .L_3)
	.align		4
.L_3:
        /*0010*/ 	.word	index@(_Z5hellov)
        /*0014*/ 	.word	0x00000008


	//----- nvinfo : EIATTR_MIN_STACK_SIZE
	.align		4
.L_4:
        /*0018*/ 	.byte	0x04, 0x12
        /*001a*/ 	.short	(.L_6 - .L_5)
	.align		4
.L_5:
        /*001c*/ 	.word	index@(_Z5hellov)
        /*0020*/ 	.word	0x00000008
.L_6:


//--------------------- .nv.compat                --------------------------
	.section	.nv.compat,"",@"SHT_CUDA_COMPAT_INFO"
	.align	4
        /*0000*/ 	.byte	0x02, 0x09, 0x00, 0x00, 0x02, 0x02, 0x01, 0x00, 0x02, 0x05, 0x05, 0x00, 0x03, 0x07, 0x01, 0x01
        /*0010*/ 	.byte	0x02, 0x03, 0x00, 0x00, 0x02, 0x06, 0x01, 0x00, 0x04, 0x0b, 0x08, 0x00, 0x09, 0x00, 0x00, 0x00
        /*0020*/ 	.byte	0x00, 0x00, 0x00, 0x00


//--------------------- .nv.info._Z5hellov        --------------------------
	.section	.nv.info._Z5hellov,"",@"SHT_CUDA_INFO"
	.sectionflags	@""
	.align	4


	//----- nvinfo : EIATTR_CUDA_API_VERSION
	.align		4
        /*0000*/ 	.byte	0x04, 0x37
        /*0002*/ 	.short	(.L_8 - .L_7)
.L_7:
        /*0004*/ 	.word	0x00000082


	//----- nvinfo : EIATTR_SPARSE_MMA_MASK
	.align		4
.L_8:
        /*0008*/ 	.byte	0x03, 0x50
        /*000a*/ 	.short	0x0000


	//----- nvinfo : EIATTR_MAXREG_COUNT
	.align		4
        /*000c*/ 	.byte	0x03, 0x1b
        /*000e*/ 	.short	0x00ff


	//----- nvinfo : EIATTR_EXTERNS
	.align		4
        /*0010*/ 	.byte	0x04, 0x0f
        /*0012*/ 	.short	(.L_10 - .L_9)


	//   ....[0]....
	.align		4
.L_9:
        /*0014*/ 	.word	index@(vprintf)


	//----- nvinfo : EIATTR_MERCURY_ISA_VERSION
	.align		4
.L_10:
        /*0018*/ 	.byte	0x03, 0x5f
        /*001a*/ 	.short	0x0101


	//----- nvinfo : EIATTR_VRC_CTA_INIT_COUNT
	.align		4
        /*001c*/ 	.byte	0x02, 0x4a
	.zero		1
	.zero		1


	//----- nvinfo : EIATTR_SYSCALL_OFFSETS
	.align		4
        /*0020*/ 	.byte	0x04, 0x46
        /*0022*/ 	.short	(.L_12 - .L_11)


	//   ....[0]....
.L_11:
        /*0024*/ 	.word	0x000000e0


	//----- nvinfo : EIATTR_EXIT_INSTR_OFFSETS
	.align		4
.L_12:
        /*0028*/ 	.byte	0x04, 0x1c
        /*002a*/ 	.short	(.L_14 - .L_13)


	//   ....[0]....
.L_13:
        /*002c*/ 	.word	0x000000f0


	//----- nvinfo : EIATTR_SW_WAR
	.align		4
.L_14:
        /*0030*/ 	.byte	0x04, 0x36
        /*0032*/ 	.short	(.L_16 - .L_15)
.L_15:
        /*0034*/ 	.word	0x00000008
.L_16:


//--------------------- .nv.callgraph             --------------------------
	.section	.nv.callgraph,"",@"SHT_CUDA_CALLGRAPH"
	.align	4
	.sectionentsize	8
	.align		4
        /*0000*/ 	.word	0x00000000
	.align		4
        /*0004*/ 	.word	0xffffffff
	.align		4
        /*0008*/ 	.word	index@(_Z5hellov)
	.align		4
        /*000c*/ 	.word	index@(vprintf)
	.align		4
        /*0010*/ 	.word	0x00000000
	.align		4
        /*0014*/ 	.word	0xfffffffe
	.align		4
        /*0018*/ 	.word	0x00000000
	.align		4
        /*001c*/ 	.word	0xfffffffd
	.align		4
        /*0020*/ 	.word	0x00000000
	.align		4
        /*0024*/ 	.word	0xfffffffc


//--------------------- .nv.constant4             --------------------------
	.section	.nv.constant4,"a",@progbits
	.align	8
	.align		8
.nv.constant4:
        /*0000*/ 	.dword	vprintf
	.align		8
        /*0008*/ 	.dword	$str


//--------------------- .text._Z5hellov           --------------------------
	.section	.text._Z5hellov,"ax",@progbits
	.align	128
        .global         _Z5hellov
        .type           _Z5hellov,@function
        .size           _Z5hellov,(.L_x_2 - _Z5hellov)
        .other          _Z5hellov,@"STO_CUDA_ENTRY STV_DEFAULT"
_Z5hellov:
.text._Z5hellov:
[----:B------:R-:W0:Y:S01]  /*0000*/  LDC R1, c[0x0][0x37c] ;  /* 0x0000df00ff017b82 */ /* 0x000e220000000800 */
[----:B------:R-:W1:Y:S01]  /*0010*/  S2R R8, SR_TID.X ;  /* 0x0000000000087919 */ /* 0x000e620000002100 */
[----:B0-----:R-:W-:Y:S01]  /*0020*/  VIADD R1, R1, 0xfffffff8 ;  /* 0xfffffff801017836 */ /* 0x001fe20000000000 */
[----:B------:R-:W-:Y:S01]  /*0030*/  MOV R0, 0x0 ;  /* 0x0000000000007802 */ /* 0x000fe20000000f00 */
[----:B------:R-:W0:Y:S04]  /*0040*/  LDCU UR4, c[0x0][0x2f8] ;  /* 0x00005f00ff0477ac */ /* 0x000e280008000800 */
[----:B------:R2:W3:Y:S01]  /*0050*/  LDC.64 R2, c[0x4][R0] ;  /* 0x0100000000027b82 */ /* 0x0004e20000000a00 */
[----:B------:R-:W4:Y:S01]  /*0060*/  LDCU.64 UR6, c[0x4][0x8] ;  /* 0x01000100ff0677ac */ /* 0x000f220008000a00 */
[----:B------:R-:W5:Y:S01]  /*0070*/  LDCU UR5, c[0x0][0x2fc] ;  /* 0x00005f80ff0577ac */ /* 0x000f620008000800 */
[----:B0-----:R-:W-:Y:S01]  /*0080*/  IADD3 R6, P0, PT, R1, UR4, RZ ;  /* 0x0000000401067c10 */ /* 0x001fe2000ff1e0ff */
[----:B----4-:R-:W-:Y:S01]  /*0090*/  IMAD.U32 R4, RZ, RZ, UR6 ;  /* 0x00000006ff047e24 */ /* 0x010fe2000f8e00ff */
[----:B------:R-:W-:-:S03]  /*00a0*/  MOV R5, UR7 ;  /* 0x0000000700057c02 */ /* 0x000fc60008000f00 */
[----:B-----5:R-:W-:Y:S01]  /*00b0*/  IMAD.X R7, RZ, RZ, UR5, P0 ;  /* 0x00000005ff077e24 */ /* 0x020fe200080e06ff */
[----:B-1----:R2:W-:Y:S07]  /*00c0*/  STL [R1], R8 ;  /* 0x0000000801007387 */ /* 0x0025ee0000100800 */
[----:B------:R-:W-:-:S07]  /*00d0*/  LEPC R20, `(.L_x_0) ;  /* 0x000000001014794e */ /* 0x000fce0000000000 */
[----:B--23--:R-:W-:Y:S05]  /*00e0*/  CALL.ABS.NOINC R2 ;  /* 0x0000000002007343 */ /* 0x00cfea0003c00000 */
.L_x_0:
[----:B------:R-:W-:Y:S05]  /*00f0*/  EXIT ;  /* 0x000000000000794d */ /* 0x000fea0003800000 */
.L_x_1:
[----:B------:R-:W-:-:S00]  /*0100*/  BRA `(.L_x_1) ;  /* 0xfffffffc00fc7947 */ /* 0x000fc0000383ffff */
[----:B------:R-:W-:-:S00]  /*0110*/  NOP ;  /* 0x0000000000007918 */ /* 0x000fc00000000000 */
        /* <DEDUP_REMOVED lines=14> */
.L_x_2:


//--------------------- .nv.global.init           --------------------------
	.section	.nv.global.init,"aw",@progbits
.nv.global.init:
	.type		$str,@object
	.size		$str,(.L_0 - $str)
$str:
        /*0000*/ 	.byte	0x48, 0x65, 0x6c, 0x6c, 0x6f, 0x20, 0x57, 0x6f, 0x72, 0x6c, 0x64, 0x20, 0x25, 0x69, 0x0a, 0x00
.L_0:


//--------------------- .nv.shared.reserved.0     --------------------------
	.section	.nv.shared.reserved.0,"aw",@nobits
	.weak		__nv_reservedSMEM_offset_0_alias
	.size		__nv_reservedSMEM_offset_0_alias, 0, 64
	.other		__nv_reservedSMEM_offset_0_alias,@"STO_CUDA_RESERVED_SHARED STV_DEFAULT"
__nv_reservedSMEM_offset_0_alias:
	.zero		0
	.zero		64


//--------------------- .nv.constant0._Z5hellov   --------------------------
	.section	.nv.constant0._Z5hellov,"a",@progbits
	.sectionflags	@""
	.align	4
.nv.constant0._Z5hellov:
	.zero		896


//--------------------- SYMBOLS --------------------------

	.type		.nv.reservedSmem.offset0,@object
	.size		.nv.reservedSmem.offset0,0x4
	.type		vprintf,@function
